	.headerflags	@"EF_CUDA_TEXMODE_UNIFIED EF_CUDA_64BIT_ADDRESS EF_CUDA_SM89 EF_CUDA_VIRTUAL_SM(EF_CUDA_SM89)"
	.elftype	@"ET_EXEC"


//--------------------- .nv.info                  --------------------------
	.section	.nv.info,"",@"SHT_CUDA_INFO"
	.align	4


	//----- nvinfo : EIATTR_REGCOUNT
	.align		4
        /*0000*/ 	.byte	0x04, 0x2f
        /*0002*/ 	.short	(.L_1 - .L_0)
	.align		4
.L_0:
        /*0004*/ 	.word	index@(_Z12flush_kernelPfm)
        /*0008*/ 	.word	0x0000000e


	//----- nvinfo : EIATTR_FRAME_SIZE
	.align		4
.L_1:
        /*000c*/ 	.byte	0x04, 0x11
        /*000e*/ 	.short	(.L_3 - .L_2)
	.align		4
.L_2:
        /*0010*/ 	.word	index@(_Z12flush_kernelPfm)
        /*0014*/ 	.word	0x00000000


	//----- nvinfo : EIATTR_MIN_STACK_SIZE
	.align		4
.L_3:
        /*0018*/ 	.byte	0x04, 0x12
        /*001a*/ 	.short	(.L_5 - .L_4)
	.align		4
.L_4:
        /*001c*/ 	.word	index@(_Z12flush_kernelPfm)
        /*0020*/ 	.word	0x00000000
.L_5:


//--------------------- .nv.info._Z12flush_kernelPfm --------------------------
	.section	.nv.info._Z12flush_kernelPfm,"",@"SHT_CUDA_INFO"
	.align	4


	//----- nvinfo : EIATTR_CUDA_API_VERSION
	.align		4
        /*0000*/ 	.byte	0x04, 0x37
        /*0002*/ 	.short	(.L_7 - .L_6)
.L_6:
        /*0004*/ 	.word	0x00000078


	//----- nvinfo : EIATTR_PARAM_CBANK
	.align		4
.L_7:
        /*0008*/ 	.byte	0x04, 0x0a
        /*000a*/ 	.short	(.L_9 - .L_8)
	.align		4
.L_8:
        /*000c*/ 	.word	index@(.nv.constant0._Z12flush_kernelPfm)
        /*0010*/ 	.short	0x0160
        /*0012*/ 	.short	0x0010


	//----- nvinfo : EIATTR_CBANK_PARAM_SIZE
	.align		4
.L_9:
        /*0014*/ 	.byte	0x03, 0x19
        /*0016*/ 	.short	0x0010


	//----- nvinfo : EIATTR_KPARAM_INFO
	.align		4
        /*0018*/ 	.byte	0x04, 0x17
        /*001a*/ 	.short	(.L_11 - .L_10)
.L_10:
        /*001c*/ 	.word	0x00000000
        /*0020*/ 	.short	0x0001
        /*0022*/ 	.short	0x0008
        /*0024*/ 	.byte	0x00, 0xf0, 0x21, 0x00


	//----- nvinfo : EIATTR_KPARAM_INFO
	.align		4
.L_11:
        /*0028*/ 	.byte	0x04, 0x17
        /*002a*/ 	.short	(.L_13 - .L_12)
.L_12:
        /*002c*/ 	.word	0x00000000
        /*0030*/ 	.short	0x0000
        /*0032*/ 	.short	0x0000
        /*0034*/ 	.byte	0x00, 0xf0, 0x21, 0x00


	//----- nvinfo : EIATTR_MAXREG_COUNT
	.align		4
.L_13:
        /*0038*/ 	.byte	0x03, 0x1b
        /*003a*/ 	.short	0x00ff


	//----- nvinfo : EIATTR_EXIT_INSTR_OFFSETS
	.align		4
        /*003c*/ 	.byte	0x04, 0x1c
        /*003e*/ 	.short	(.L_15 - .L_14)


	//   ....[0]....
.L_14:
        /*0040*/ 	.word	0x00000400


	//   ....[1]....
        /*0044*/ 	.word	0x00000430


	//----- nvinfo : EIATTR_CRS_STACK_SIZE
	.align		4
.L_15:
        /*0048*/ 	.byte	0x04, 0x1e
        /*004a*/ 	.short	(.L_17 - .L_16)
.L_16:
        /*004c*/ 	.word	0x00000000
.L_17:


//--------------------- .nv.callgraph             --------------------------
	.section	.nv.callgraph,"",@"SHT_CUDA_CALLGRAPH"
	.align	4
	.sectionentsize	8
	.align		4
        /*0000*/ 	.word	0x00000000
	.align		4
        /*0004*/ 	.word	0xffffffff
	.align		4
        /*0008*/ 	.word	0x00000000
	.align		4
        /*000c*/ 	.word	0xfffffffe
	.align		4
        /*0010*/ 	.word	0x00000000
	.align		4
        /*0014*/ 	.word	0xfffffffd
	.align		4
        /*0018*/ 	.word	0x00000000
	.align		4
        /*001c*/ 	.word	0xfffffffc


//--------------------- .nv.constant0._Z12flush_kernelPfm --------------------------
	.section	.nv.constant0._Z12flush_kernelPfm,"a",@progbits
	.align	4
.nv.constant0._Z12flush_kernelPfm:
	.zero		368


//--------------------- .text._Z12flush_kernelPfm --------------------------
	.section	.text._Z12flush_kernelPfm,"ax",@progbits
	.sectioninfo	@"SHI_REGISTERS=14"
	.align	128
        .global         _Z12flush_kernelPfm
        .type           _Z12flush_kernelPfm,@function
        .size           _Z12flush_kernelPfm,(.L_x_3 - _Z12flush_kernelPfm)
        .other          _Z12flush_kernelPfm,@"STO_CUDA_ENTRY STV_DEFAULT"
_Z12flush_kernelPfm:
.text._Z12flush_kernelPfm:
[----:B01----:R-:W-:-:S15]  /*0000*/  MOV R1, c[0x0][0x28] ;  /* 0x00000a0000017a02 */ /* 0x003fde0000000f00 */
[----:B01----:R-:W-:-:S15]  /*0010*/  MOV R4, c[0x0][0x118] ;  /* 0x0000460000047a02 */ /* 0x003fde0000000f00 */
[----:B01----:R-:W-:-:S15]  /*0020*/  MOV R5, c[0x0][0x11c] ;  /* 0x0000470000057a02 */ /* 0x003fde0000000f00 */
[----:B01----:R-:W-:-:S15]  /*0030*/  MOV R2, RZ ;  /* 0x000000ff00027202 */ /* 0x003fde0000000f00 */
[----:B01----:R1:W0:-:S15]  /*0040*/  LDC.64 R2, c[0x0][R2+0x160] ;  /* 0x0000580002027b82 */ /* 0x00321e0000000a00 */
[----:B01----:R-:W-:-:S15]  /*0050*/  MOV R10, R2 ;  /* 0x00000002000a7202 */ /* 0x003fde0000000f00 */
[----:B01----:R-:W-:-:S15]  /*0060*/  MOV R11, R3 ;  /* 0x00000003000b7202 */ /* 0x003fde0000000f00 */
[----:B01----:R-:W-:-:S15]  /*0070*/  MOV R10, R10 ;  /* 0x0000000a000a7202 */ /* 0x003fde0000000f00 */
[----:B01----:R-:W-:-:S15]  /*0080*/  MOV R11, R11 ;  /* 0x0000000b000b7202 */ /* 0x003fde0000000f00 */
[----:B01----:R-:W-:-:S15]  /*0090*/  MOV R2, 0x8 ;  /* 0x0000000800027802 */ /* 0x003fde0000000f00 */
[----:B01----:R1:W0:-:S15]  /*00a0*/  LDC.64 R2, c[0x0][R2+0x160] ;  /* 0x0000580002027b82 */ /* 0x00321e0000000a00 */
[----:B01----:R-:W-:-:S15]  /*00b0*/  MOV R8, R2 ;  /* 0x0000000200087202 */ /* 0x003fde0000000f00 */
[----:B01----:R-:W-:-:S15]  /*00c0*/  MOV R9, R3 ;  /* 0x0000000300097202 */ /* 0x003fde0000000f00 */
[----:B01----:R-:W-:-:S15]  /*00d0*/  MOV R8, R8 ;  /* 0x0000000800087202 */ /* 0x003fde0000000f00 */
[----:B01----:R-:W-:-:S15]  /*00e0*/  MOV R9, R9 ;  /* 0x0000000900097202 */ /* 0x003fde0000000f00 */
[----:B01----:R-:W-:-:S15]  /*00f0*/  MOV R10, R10 ;  /* 0x0000000a000a7202 */ /* 0x003fde0000000f00 */
[----:B01----:R-:W-:-:S15]  /*0100*/  MOV R11, R11 ;  /* 0x0000000b000b7202 */ /* 0x003fde0000000f00 */
[----:B01----:R-:W-:-:S15]  /*0110*/  MOV R8, R8 ;  /* 0x0000000800087202 */ /* 0x003fde0000000f00 */
[----:B01----:R-:W-:-:S15]  /*0120*/  MOV R9, R9 ;  /* 0x0000000900097202 */ /* 0x003fde0000000f00 */
.L_x_4:
[----:B01----:R1:W0:-:S15]  /*0130*/  S2R R0, SR_CTAID.X ;  /* 0x0000000000007919 */ /* 0x00321e0000002500 */
[----:B01----:R-:W-:-:S15]  /*0140*/  MOV R0, R0 ;  /* 0x0000000000007202 */ /* 0x003fde0000000f00 */
[----:B01----:R-:W-:-:S15]  /*0150*/  MOV R2, c[0x0][0x0] ;  /* 0x0000000000027a02 */ /* 0x003fde0000000f00 */
[----:B01----:R-:W-:-:S15]  /*0160*/  IMAD R0, R0, R2, RZ ;  /* 0x0000000200007224 */ /* 0x003fde00078e02ff */
[----:B01----:R1:W0:-:S15]  /*0170*/  S2R R2, SR_TID.X ;  /* 0x0000000000027919 */ /* 0x00321e0000002100 */
[----:B01----:R-:W-:-:S15]  /*0180*/  MOV R2, R2 ;  /* 0x0000000200027202 */ /* 0x003fde0000000f00 */
[----:B01----:R-:W-:-:S15]  /*0190*/  IADD3 R0, R0, R2, RZ ;  /* 0x0000000200007210 */ /* 0x003fde0007ffe0ff */
[----:B01----:R-:W-:-:S15]  /*01a0*/  MOV R0, R0 ;  /* 0x0000000000007202 */ /* 0x003fde0000000f00 */
[----:B01----:R-:W-:-:S15]  /*01b0*/  MOV R2, R0 ;  /* 0x0000000000027202 */ /* 0x003fde0000000f00 */
[----:B01----:R-:W-:-:S15]  /*01c0*/  MOV R3, RZ ;  /* 0x000000ff00037202 */ /* 0x003fde0000000f00 */
[----:B01----:R-:W-:-:S15]  /*01d0*/  MOV R6, R2 ;  /* 0x0000000200067202 */ /* 0x003fde0000000f00 */
[----:B01----:R-:W-:-:S15]  /*01e0*/  MOV R7, R3 ;  /* 0x0000000300077202 */ /* 0x003fde0000000f00 */
[----:B01----:R-:W-:-:S15]  /*01f0*/  MOV R6, R6 ;  /* 0x0000000600067202 */ /* 0x003fde0000000f00 */
[----:B01----:R-:W-:-:S15]  /*0200*/  MOV R7, R7 ;  /* 0x0000000700077202 */ /* 0x003fde0000000f00 */
[----:B01----:R-:W-:-:S15]  /*0210*/  ISETP.LT.U32.AND P0, PT, R6, R8, PT ;  /* 0x000000080600720c */ /* 0x003fde0003f01070 */
[----:B01----:R-:W-:-:S15]  /*0220*/  ISETP.LT.U32.AND.EX P0, PT, R7, R9, PT, P0 ;  /* 0x000000090700720c */ /* 0x003fde0003f01100 */
[----:B01----:R-:W-:-:S15]  /*0230*/  PLOP3.LUT P0, PT, P0, PT, PT, 0x8, 0x0 ;  /* 0x000000000000781c */ /* 0x003fde000070e170 */
[----:B01----:R-:W-:-:S15]  /*0240*/  @P0 BRA `(.L_x_0) ;  /* 0x0000019000000947 */ /* 0x003fde0003800000 */
[----:B01----:R-:W-:-:S15]  /*0250*/  BRA `(.L_x_1) ;  /* 0x0000000000007947 */ /* 0x003fde0003800000 */
.L_x_1:
[----:B01----:R-:W-:-:S15]  /*0260*/  SHF.L.U64.HI R3, R6, 0x2, R7 ;  /* 0x0000000206037819 */ /* 0x003fde0000010207 */
[----:B01----:R-:W-:-:S15]  /*0270*/  SHF.L.U32 R2, R6, 0x2, RZ ;  /* 0x0000000206027819 */ /* 0x003fde00000006ff */
[----:B01----:R-:W-:-:S15]  /*0280*/  IADD3 R2, P0, R10, R2, RZ ;  /* 0x000000020a027210 */ /* 0x003fde0007f1e0ff */
[----:B01----:R-:W-:-:S15]  /*0290*/  IADD3.X R3, R11, R3, RZ, P0, !PT ;  /* 0x000000030b037210 */ /* 0x003fde00007fe4ff */
[----:B01----:R-:W-:-:S15]  /*02a0*/  MOV R2, R2 ;  /* 0x0000000200027202 */ /* 0x003fde0000000f00 */
[----:B01----:R-:W-:-:S15]  /*02b0*/  MOV R3, R3 ;  /* 0x0000000300037202 */ /* 0x003fde0000000f00 */
[----:B01----:R-:W-:-:S15]  /*02c0*/  MOV R2, R2 ;  /* 0x0000000200027202 */ /* 0x003fde0000000f00 */
[----:B01----:R-:W-:-:S15]  /*02d0*/  MOV R3, R3 ;  /* 0x0000000300037202 */ /* 0x003fde0000000f00 */
[----:B01----:R1:W0:-:S15]  /*02e0*/  R2UR UR4, R4 ;  /* 0x00000000040473c2 */ /* 0x00321e00000e0000 */
[----:B01----:R1:W0:-:S15]  /*02f0*/  R2UR UR5, R5 ;  /* 0x00000000050573c2 */ /* 0x00321e00000e0000 */
[----:B01----:R1:W0:-:S15]  /*0300*/  LD.E R2, [R2.64] ;  /* 0x0000000402027980 */ /* 0x00321e000c101900 */
[----:B01----:R-:W-:-:S15]  /*0310*/  FMUL R0, R2, 1.0000009536743164062 ;  /* 0x3f80000802007820 */ /* 0x003fde0000400000 */
        /* <DEDUP_REMOVED lines=10> */
[----:B01----:R1:W-:-:S15]  /*03c0*/  ST.E [R2.64], R0 ;  /* 0x0000000002007985 */ /* 0x0033de000c101904 */
[----:B01----:R-:W-:-:S15]  /*03d0*/  BRA `(.L_x_0) ;  /* 0x0000000000007947 */ /* 0x003fde0003800000 */
.L_x_0:
[----:B------:R-:W-:Y:S06]  /*03e0*/  MEMBAR.SC.VC ;  /* 0x0000000000007992 */ /* 0x000fec0000005000 */
[----:B01----:R-:W-:-:S00]  /*03f0*/  ERRBAR ;  /* 0x00000000000079ab */ /* 0x003fc00000000000 */
[----:B01----:R-:W-:-:S15]  /*0400*/  EXIT ;  /* 0x000000000000794d */ /* 0x003fde0003800000 */
.L_x_5:
[----:B------:R-:W-:Y:S06]  /*0410*/  MEMBAR.SC.VC ;  /* 0x0000000000007992 */ /* 0x000fec0000005000 */
[----:B01----:R-:W-:-:S00]  /*0420*/  ERRBAR ;  /* 0x00000000000079ab */ /* 0x003fc00000000000 */
[----:B01----:R-:W-:-:S15]  /*0430*/  EXIT ;  /* 0x000000000000794d */ /* 0x003fde0003800000 */
.L_x_2:
[----:B------:R-:W-:-:S00]  /*0440*/  BRA `(.L_x_2) ;  /* 0xfffffff000007947 */ /* 0x000fc0000383ffff */
[----:B------:R-:W-:-:S00]  /*0450*/  NOP ;  /* 0x0000000000007918 */ /* 0x000fc00000000000 */
        /* <DEDUP_REMOVED lines=10> */
.L_x_3:
